//
// Generated by NVIDIA NVVM Compiler
//
// Compiler Build ID: CL-36424714
// Cuda compilation tools, release 13.0, V13.0.88
// Based on NVVM 20.0.0
//

.version 9.0
.target sm_100
.address_size 64

	// .globl	kernel

.visible .entry kernel(
	.param .u32 kernel_param_0,
	.param .u32 kernel_param_1,
	.param .u64 .ptr .align 1 kernel_param_2,
	.param .u64 .ptr .align 1 kernel_param_3,
	.param .u64 .ptr .align 1 kernel_param_4
)
{
	.reg .pred 	%p<5>;
	.reg .b32 	%r<12>;
	.reg .b32 	%f<5>;
	.reg .b64 	%rd<13>;

	ld.param.u32 	%r4, [kernel_param_0];
	ld.param.u32 	%r3, [kernel_param_1];
	ld.param.u64 	%rd1, [kernel_param_2];
	ld.param.u64 	%rd2, [kernel_param_3];
	ld.param.u64 	%rd3, [kernel_param_4];
	mov.u32 	%r5, %ctaid.x;
	mov.u32 	%r6, %ntid.x;
	mov.u32 	%r7, %tid.x;
	mad.lo.s32 	%r1, %r5, %r6, %r7;
	div.s32 	%r2, %r1, %r3;
	setp.ge.s32 	%p1, %r2, %r4;
	setp.lt.s32 	%p2, %r3, 0;
	or.pred  	%p3, %p2, %p1;
	@%p3 bra 	$L__BB0_4;
	cvta.to.global.u64 	%rd4, %rd1;
	shl.b32 	%r8, %r2, 6;
	rem.s32 	%r9, %r1, %r3;
	add.s32 	%r10, %r8, %r9;
	mul.wide.s32 	%rd5, %r10, 16;
	add.s64 	%rd6, %rd4, %rd5;
	ld.global.u32 	%r11, [%rd6];
	setp.eq.s32 	%p4, %r11, -1;
	mov.f32 	%f4, 0fC61C4000;
	@%p4 bra 	$L__BB0_3;
	cvta.to.global.u64 	%rd7, %rd2;
	mul.wide.s32 	%rd8, %r1, 4;
	add.s64 	%rd9, %rd7, %rd8;
	ld.global.f32 	%f4, [%rd9];
$L__BB0_3:
	cvta.to.global.u64 	%rd10, %rd3;
	mul.wide.s32 	%rd11, %r1, 4;
	add.s64 	%rd12, %rd10, %rd11;
	st.global.f32 	[%rd12], %f4;
$L__BB0_4:
	ret;

}


// ===== COMPILED SASS (sm_100) =====

	.target	sm_100

	.elftype	@"ET_EXEC"


//--------------------- .note.nv.tkinfo           --------------------------
	.section	.note.nv.tkinfo,"",@"SHT_NOTE"
	.sectionflags	@"SHF_NOTE_NV_TKINFO"
	.tkinfo
        /*0018*/ 	.word	0x00000002
        /*0030*/ 	.string	""
        /*0030*/ 	.string	"ptxas"
        /*0030*/ 	.string	"Cuda compilation tools, release 13.0, V13.0.88"
        /*0030*/ 	.string	"Build cuda_13.0.r13.0/compiler.36424714_0"
        /*0030*/ 	.string	"-arch sm_100 -m 64 "



//--------------------- .note.nv.cuinfo           --------------------------
	.section	.note.nv.cuinfo,"",@"SHT_NOTE"
	.sectionflags	@"SHF_NOTE_NV_CUINFO"
        /*0018*/ 	.short	0x0002
        /*001a*/ 	.short	0x0064
        /*001c*/ 	.short	0x0082
	.zero		2


//--------------------- .nv.info                  --------------------------
	.section	.nv.info,"",@"SHT_CUDA_INFO"
	.align	4


	//----- nvinfo : EIATTR_REGCOUNT
	.align		4
        /*0000*/ 	.byte	0x04, 0x2f
        /*0002*/ 	.short	(.L_1 - .L_0)
	.align		4
.L_0:
        /*0004*/ 	.word	index@(kernel)
        /*0008*/ 	.word	0x0000000c


	//----- nvinfo : EIATTR_FRAME_SIZE
	.align		4
.L_1:
        /*000c*/ 	.byte	0x04, 0x11
        /*000e*/ 	.short	(.L_3 - .L_2)
	.align		4
.L_2:
        /*0010*/ 	.word	index@(kernel)
        /*0014*/ 	.word	0x00000000


	//----- nvinfo : EIATTR_MIN_STACK_SIZE
	.align		4
.L_3:
        /*0018*/ 	.byte	0x04, 0x12
        /*001a*/ 	.short	(.L_5 - .L_4)
	.align		4
.L_4:
        /*001c*/ 	.word	index@(kernel)
        /*0020*/ 	.word	0x00000000
.L_5:


//--------------------- .nv.compat                --------------------------
	.section	.nv.compat,"",@"SHT_CUDA_COMPAT_INFO"
	.align	4
        /*0000*/ 	.byte	0x02, 0x09, 0x00, 0x00, 0x02, 0x02, 0x01, 0x00, 0x02, 0x05, 0x05, 0x00, 0x03, 0x07, 0x01, 0x01
        /*0010*/ 	.byte	0x02, 0x03, 0x00, 0x00, 0x02, 0x06, 0x01, 0x00, 0x04, 0x0b, 0x08, 0x00, 0x09, 0x00, 0x00, 0x00
        /*0020*/ 	.byte	0x00, 0x00, 0x00, 0x00


//--------------------- .nv.info.kernel           --------------------------
	.section	.nv.info.kernel,"",@"SHT_CUDA_INFO"
	.sectionflags	@""
	.align	4


	//----- nvinfo : EIATTR_CUDA_API_VERSION
	.align		4
        /*0000*/ 	.byte	0x04, 0x37
        /*0002*/ 	.short	(.L_7 - .L_6)
.L_6:
        /*0004*/ 	.word	0x00000082


	//----- nvinfo : EIATTR_KPARAM_INFO
	.align		4
.L_7:
        /*0008*/ 	.byte	0x04, 0x17
        /*000a*/ 	.short	(.L_9 - .L_8)
.L_8:
        /*000c*/ 	.word	0x00000000
        /*0010*/ 	.short	0x0004
        /*0012*/ 	.short	0x0018
        /*0014*/ 	.byte	0x00, 0xf5, 0x21, 0x00


	//----- nvinfo : EIATTR_KPARAM_INFO
	.align		4
.L_9:
        /*0018*/ 	.byte	0x04, 0x17
        /*001a*/ 	.short	(.L_11 - .L_10)
.L_10:
        /*001c*/ 	.word	0x00000000
        /*0020*/ 	.short	0x0003
        /*0022*/ 	.short	0x0010
        /*0024*/ 	.byte	0x00, 0xf5, 0x21, 0x00


	//----- nvinfo : EIATTR_KPARAM_INFO
	.align		4
.L_11:
        /*0028*/ 	.byte	0x04, 0x17
        /*002a*/ 	.short	(.L_13 - .L_12)
.L_12:
        /*002c*/ 	.word	0x00000000
        /*0030*/ 	.short	0x0002
        /*0032*/ 	.short	0x0008
        /*0034*/ 	.byte	0x00, 0xf5, 0x21, 0x00


	//----- nvinfo : EIATTR_KPARAM_INFO
	.align		4
.L_13:
        /*0038*/ 	.byte	0x04, 0x17
        /*003a*/ 	.short	(.L_15 - .L_14)
.L_14:
        /*003c*/ 	.word	0x00000000
        /*0040*/ 	.short	0x0001
        /*0042*/ 	.short	0x0004
        /*0044*/ 	.byte	0x00, 0xf0, 0x11, 0x00


	//----- nvinfo : EIATTR_KPARAM_INFO
	.align		4
.L_15:
        /*0048*/ 	.byte	0x04, 0x17
        /*004a*/ 	.short	(.L_17 - .L_16)
.L_16:
        /*004c*/ 	.word	0x00000000
        /*0050*/ 	.short	0x0000
        /*0052*/ 	.short	0x0000
        /*0054*/ 	.byte	0x00, 0xf0, 0x11, 0x00


	//----- nvinfo : EIATTR_SPARSE_MMA_MASK
	.align		4
.L_17:
        /*0058*/ 	.byte	0x03, 0x50
        /*005a*/ 	.short	0x0000


	//----- nvinfo : EIATTR_MAXREG_COUNT
	.align		4
        /*005c*/ 	.byte	0x03, 0x1b
        /*005e*/ 	.short	0x00ff


	//----- nvinfo : EIATTR_MERCURY_ISA_VERSION
	.align		4
        /*0060*/ 	.byte	0x03, 0x5f
        /*0062*/ 	.short	0x0101


	//----- nvinfo : EIATTR_VRC_CTA_INIT_COUNT
	.align		4
        /*0064*/ 	.byte	0x02, 0x4a
	.zero		1
	.zero		1


	//----- nvinfo : EIATTR_EXIT_INSTR_OFFSETS
	.align		4
        /*0068*/ 	.byte	0x04, 0x1c
        /*006a*/ 	.short	(.L_19 - .L_18)


	//   ....[0]....
.L_18:
        /*006c*/ 	.word	0x00000210


	//   ....[1]....
        /*0070*/ 	.word	0x00000380


	//----- nvinfo : EIATTR_CRS_STACK_SIZE
	.align		4
.L_19:
        /*0074*/ 	.byte	0x04, 0x1e
        /*0076*/ 	.short	(.L_21 - .L_20)
.L_20:
        /*0078*/ 	.word	0x00000000


	//----- nvinfo : EIATTR_CBANK_PARAM_SIZE
	.align		4
.L_21:
        /*007c*/ 	.byte	0x03, 0x19
        /*007e*/ 	.short	0x0020


	//----- nvinfo : EIATTR_PARAM_CBANK
	.align		4
        /*0080*/ 	.byte	0x04, 0x0a
        /*0082*/ 	.short	(.L_23 - .L_22)
	.align		4
.L_22:
        /*0084*/ 	.word	index@(.nv.constant0.kernel)
        /*0088*/ 	.short	0x0380
        /*008a*/ 	.short	0x0020


	//----- nvinfo : EIATTR_SW_WAR
	.align		4
.L_23:
        /*008c*/ 	.byte	0x04, 0x36
        /*008e*/ 	.short	(.L_25 - .L_24)
.L_24:
        /*0090*/ 	.word	0x00000008
.L_25:


//--------------------- .nv.callgraph             --------------------------
	.section	.nv.callgraph,"",@"SHT_CUDA_CALLGRAPH"
	.align	4
	.sectionentsize	8
	.align		4
        /*0000*/ 	.word	0x00000000
	.align		4
        /*0004*/ 	.word	0xffffffff
	.align		4
        /*0008*/ 	.word	0x00000000
	.align		4
        /*000c*/ 	.word	0xfffffffe
	.align		4
        /*0010*/ 	.word	0x00000000
	.align		4
        /*0014*/ 	.word	0xfffffffd
	.align		4
        /*0018*/ 	.word	0x00000000
	.align		4
        /*001c*/ 	.word	0xfffffffc


//--------------------- .text.kernel              --------------------------
	.section	.text.kernel,"ax",@progbits
	.align	128
        .global         kernel
        .type           kernel,@function
        .size           kernel,(.L_x_3 - kernel)
        .other          kernel,@"STO_CUDA_ENTRY STV_DEFAULT"
kernel:
.text.kernel:
[----:B------:R-:W-:Y:S08]  /*0000*/  LDC R1, c[0x0][0x37c] ;  /* 0x0000df00ff017b82 */ /* 0x000ff00000000800 */
[----:B------:R-:W0:Y:S01]  /*0010*/  LDC R9, c[0x0][0x384] ;  /* 0x0000e100ff097b82 */ /* 0x000e220000000800 */
[----:B------:R-:W1:Y:S07]  /*0020*/  S2R R5, SR_TID.X ;  /* 0x0000000000057919 */ /* 0x000e6e0000002100 */
[----:B------:R-:W1:Y:S08]  /*0030*/  S2UR UR4, SR_CTAID.X ;  /* 0x00000000000479c3 */ /* 0x000e700000002500 */
[----:B------:R-:W1:Y:S01]  /*0040*/  LDC R0, c[0x0][0x360] ;  /* 0x0000d800ff007b82 */ /* 0x000e620000000800 */
[----:B0-----:R-:W-:-:S04]  /*0050*/  IABS R7, R9 ;  /* 0x0000000900077213 */ /* 0x001fc80000000000 */
[----:B------:R-:W0:Y:S01]  /*0060*/  I2F.RP R4, R7 ;  /* 0x0000000700047306 */ /* 0x000e220000209400 */
[----:B-1----:R-:W-:Y:S01]  /*0070*/  IMAD R0, R0, UR4, R5 ;  /* 0x0000000400007c24 */ /* 0x002fe2000f8e0205 */
[----:B------:R-:W1:Y:S06]  /*0080*/  LDCU UR4, c[0x0][0x380] ;  /* 0x00007000ff0477ac */ /* 0x000e6c0008000800 */
[----:B0-----:R-:W0:Y:S02]  /*0090*/  MUFU.RCP R4, R4 ;  /* 0x0000000400047308 */ /* 0x001e240000001000 */
[----:B0-----:R-:W-:Y:S01]  /*00a0*/  VIADD R2, R4, 0xffffffe ;  /* 0x0ffffffe04027836 */ /* 0x001fe20000000000 */
[----:B------:R-:W-:-:S05]  /*00b0*/  IABS R4, R0 ;  /* 0x0000000000047213 */ /* 0x000fca0000000000 */
[----:B------:R0:W2:Y:S02]  /*00c0*/  F2I.FTZ.U32.TRUNC.NTZ R3, R2 ;  /* 0x0000000200037305 */ /* 0x0000a4000021f000 */
[----:B0-----:R-:W-:Y:S02]  /*00d0*/  IMAD.MOV.U32 R2, RZ, RZ, RZ ;  /* 0x000000ffff027224 */ /* 0x001fe400078e00ff */
[----:B--2---:R-:W-:-:S04]  /*00e0*/  IMAD.MOV R6, RZ, RZ, -R3 ;  /* 0x000000ffff067224 */ /* 0x004fc800078e0a03 */
[----:B------:R-:W-:Y:S01]  /*00f0*/  IMAD R5, R6, R7, RZ ;  /* 0x0000000706057224 */ /* 0x000fe200078e02ff */
[----:B------:R-:W-:-:S03]  /*0100*/  LOP3.LUT R6, RZ, R9, RZ, 0x33, !PT ;  /* 0x00000009ff067212 */ /* 0x000fc600078e33ff */
[----:B------:R-:W-:Y:S01]  /*0110*/  IMAD.HI.U32 R3, R3, R5, R2 ;  /* 0x0000000503037227 */ /* 0x000fe200078e0002 */
[----:B------:R-:W-:-:S04]  /*0120*/  LOP3.LUT R2, R0, R9, RZ, 0x3c, !PT ;  /* 0x0000000900027212 */ /* 0x000fc800078e3cff */
[----:B------:R-:W-:Y:S01]  /*0130*/  ISETP.GE.AND P0, PT, R2, RZ, PT ;  /* 0x000000ff0200720c */ /* 0x000fe20003f06270 */
[----:B------:R-:W-:-:S04]  /*0140*/  IMAD.HI.U32 R3, R3, R4, RZ ;  /* 0x0000000403037227 */ /* 0x000fc800078e00ff */
[----:B------:R-:W-:-:S04]  /*0150*/  IMAD.MOV R5, RZ, RZ, -R3 ;  /* 0x000000ffff057224 */ /* 0x000fc800078e0a03 */
[----:B------:R-:W-:-:S05]  /*0160*/  IMAD R4, R7, R5, R4 ;  /* 0x0000000507047224 */ /* 0x000fca00078e0204 */
[----:B------:R-:W-:-:S13]  /*0170*/  ISETP.GT.U32.AND P2, PT, R7, R4, PT ;  /* 0x000000040700720c */ /* 0x000fda0003f44070 */
[----:B------:R-:W-:Y:S01]  /*0180*/  @!P2 IADD3 R4, PT, PT, R4, -R7, RZ ;  /* 0x800000070404a210 */ /* 0x000fe20007ffe0ff */
[----:B------:R-:W-:-:S03]  /*0190*/  @!P2 VIADD R3, R3, 0x1 ;  /* 0x000000010303a836 */ /* 0x000fc60000000000 */
[----:B------:R-:W-:-:S13]  /*01a0*/  ISETP.GE.U32.AND P1, PT, R4, R7, PT ;  /* 0x000000070400720c */ /* 0x000fda0003f26070 */
[----:B------:R-:W-:Y:S01]  /*01b0*/  @P1 VIADD R3, R3, 0x1 ;  /* 0x0000000103031836 */ /* 0x000fe20000000000 */
[----:B------:R-:W-:-:S04]  /*01c0*/  ISETP.NE.AND P1, PT, R9, RZ, PT ;  /* 0x000000ff0900720c */ /* 0x000fc80003f25270 */
[----:B------:R-:W-:-:S04]  /*01d0*/  @!P0 IADD3 R3, PT, PT, -R3, RZ, RZ ;  /* 0x000000ff03038210 */ /* 0x000fc80007ffe1ff */
[----:B------:R-:W-:-:S04]  /*01e0*/  SEL R8, R6, R3, !P1 ;  /* 0x0000000306087207 */ /* 0x000fc80004800000 */
[----:B-1----:R-:W-:-:S04]  /*01f0*/  ISETP.GE.AND P0, PT, R8, UR4, PT ;  /* 0x0000000408007c0c */ /* 0x002fc8000bf06270 */
[----:B------:R-:W-:-:S13]  /*0200*/  ISETP.LT.OR P0, PT, R9, RZ, P0 ;  /* 0x000000ff0900720c */ /* 0x000fda0000701670 */
[----:B------:R-:W-:Y:S05]  /*0210*/  @P0 EXIT ;  /* 0x000000000000094d */ /* 0x000fea0003800000 */
[----:B------:R-:W-:Y:S01]  /*0220*/  ISETP.GE.AND P2, PT, R0, RZ, PT ;  /* 0x000000ff0000720c */ /* 0x000fe20003f46270 */
[----:B------:R-:W0:Y:S01]  /*0230*/  LDC.64 R2, c[0x0][0x388] ;  /* 0x0000e200ff027b82 */ /* 0x000e220000000a00 */
[----:B------:R-:W-:Y:S01]  /*0240*/  IMAD.IADD R5, R4, 0x1, -R7 ;  /* 0x0000000104057824 */ /* 0x000fe200078e0a07 */
[-C--:B------:R-:W-:Y:S01]  /*0250*/  ISETP.GT.U32.AND P0, PT, R7, R4.reuse, PT ;  /* 0x000000040700720c */ /* 0x080fe20003f04070 */
[----:B------:R-:W1:Y:S03]  /*0260*/  LDCU.64 UR4, c[0x0][0x358] ;  /* 0x00006b00ff0477ac */ /* 0x000e660008000a00 */
[----:B------:R-:W-:-:S06]  /*0270*/  SEL R5, R5, R4, !P0 ;  /* 0x0000000405057207 */ /* 0x000fcc0004000000 */
[----:B------:R-:W-:-:S05]  /*0280*/  @!P2 IMAD.MOV R5, RZ, RZ, -R5 ;  /* 0x000000ffff05a224 */ /* 0x000fca00078e0a05 */
[----:B------:R-:W-:-:S04]  /*0290*/  SEL R5, R6, R5, !P1 ;  /* 0x0000000506057207 */ /* 0x000fc80004800000 */
[----:B------:R-:W-:-:S05]  /*02a0*/  LEA R5, R8, R5, 0x6 ;  /* 0x0000000508057211 */ /* 0x000fca00078e30ff */
[----:B0-----:R-:W-:Y:S02]  /*02b0*/  IMAD.WIDE R2, R5, 0x10, R2 ;  /* 0x0000001005027825 */ /* 0x001fe400078e0202 */
[----:B------:R-:W0:Y:S04]  /*02c0*/  LDC.64 R4, c[0x0][0x398] ;  /* 0x0000e600ff047b82 */ /* 0x000e280000000a00 */
[----:B-1----:R-:W2:Y:S01]  /*02d0*/  LDG.E R2, desc[UR4][R2.64] ;  /* 0x0000000402027981 */ /* 0x002ea2000c1e1900 */
[----:B------:R-:W-:Y:S01]  /*02e0*/  BSSY.RECONVERGENT B0, `(.L_x_0) ;  /* 0x0000008000007945 */ /* 0x000fe20003800200 */
[----:B------:R-:W-:Y:S02]  /*02f0*/  IMAD.MOV.U32 R7, RZ, RZ, -0x39e3c000 ;  /* 0xc61c4000ff077424 */ /* 0x000fe400078e00ff */
[----:B0-----:R-:W-:Y:S01]  /*0300*/  IMAD.WIDE R4, R0, 0x4, R4 ;  /* 0x0000000400047825 */ /* 0x001fe200078e0204 */
[----:B--2---:R-:W-:-:S13]  /*0310*/  ISETP.NE.AND P0, PT, R2, -0x1, PT ;  /* 0xffffffff0200780c */ /* 0x004fda0003f05270 */
[----:B------:R-:W-:Y:S05]  /*0320*/  @!P0 BRA `(.L_x_1) ;  /* 0x00000000000c8947 */ /* 0x000fea0003800000 */
[----:B------:R-:W0:Y:S02]  /*0330*/  LDC.64 R2, c[0x0][0x390] ;  /* 0x0000e400ff027b82 */ /* 0x000e240000000a00 */
[----:B0-----:R-:W-:-:S05]  /*0340*/  IMAD.WIDE R2, R0, 0x4, R2 ;  /* 0x0000000400027825 */ /* 0x001fca00078e0202 */
[----:B------:R0:W5:Y:S02]  /*0350*/  LDG.E R7, desc[UR4][R2.64] ;  /* 0x0000000402077981 */ /* 0x000164000c1e1900 */
.L_x_1:
[----:B------:R-:W-:Y:S05]  /*0360*/  BSYNC.RECONVERGENT B0 ;  /* 0x0000000000007941 */ /* 0x000fea0003800200 */
.L_x_0:
[----:B-----5:R-:W-:Y:S01]  /*0370*/  STG.E desc[UR4][R4.64], R7 ;  /* 0x0000000704007986 */ /* 0x020fe2000c101904 */
[----:B------:R-:W-:Y:S05]  /*0380*/  EXIT ;  /* 0x000000000000794d */ /* 0x000fea0003800000 */
.L_x_2:
[----:B------:R-:W-:-:S00]  /*0390*/  BRA `(.L_x_2) ;  /* 0xfffffffc00fc7947 */ /* 0x000fc0000383ffff */
[----:B------:R-:W-:-:S00]  /*03a0*/  NOP ;  /* 0x0000000000007918 */ /* 0x000fc00000000000 */
        /* <DEDUP_REMOVED lines=13> */
.L_x_3:


//--------------------- .nv.shared.reserved.0     --------------------------
	.section	.nv.shared.reserved.0,"aw",@nobits
	.weak		__nv_reservedSMEM_offset_0_alias
	.size		__nv_reservedSMEM_offset_0_alias, 0, 64
	.other		__nv_reservedSMEM_offset_0_alias,@"STO_CUDA_RESERVED_SHARED STV_DEFAULT"
__nv_reservedSMEM_offset_0_alias:
	.zero		0
	.zero		64


//--------------------- .nv.constant0.kernel      --------------------------
	.section	.nv.constant0.kernel,"a",@progbits
	.sectionflags	@""
	.align	4
.nv.constant0.kernel:
	.zero		928


//--------------------- SYMBOLS --------------------------

	.type		.nv.reservedSmem.offset0,@object
	.size		.nv.reservedSmem.offset0,0x4
